//
// Generated by NVIDIA NVVM Compiler
//
// Compiler Build ID: CL-36424714
// Cuda compilation tools, release 13.0, V13.0.88
// Based on NVVM 20.0.0
//

.version 9.0
.target sm_100
.address_size 64

	// .globl	_Z19checkMemoryAllocateimPd
.extern .func  (.param .b32 func_retval0) vprintf
(
	.param .b64 vprintf_param_0,
	.param .b64 vprintf_param_1
)
;
.global .align 1 .b8 $str[50] = {60, 60, 103, 112, 117, 62, 62, 32, 84, 104, 114, 101, 97, 100, 32, 37, 100, 32, 105, 110, 32, 98, 108, 111, 99, 107, 32, 37, 100, 32, 45, 32, 100, 95, 65, 91, 37, 100, 93, 32, 61, 32, 37, 46, 48, 108, 102, 32, 10};
.extern .shared .align 16 .b8 shared_A[];

.visible .entry _Z19checkMemoryAllocateimPd(
	.param .u32 _Z19checkMemoryAllocateimPd_param_0,
	.param .u64 _Z19checkMemoryAllocateimPd_param_1,
	.param .u64 .ptr .align 1 _Z19checkMemoryAllocateimPd_param_2
)
{
	.local .align 8 .b8 	__local_depot0[24];
	.reg .b64 	%SP;
	.reg .b64 	%SPL;
	.reg .pred 	%p<2>;
	.reg .b32 	%r<8>;
	.reg .b64 	%rd<9>;
	.reg .b64 	%fd<2>;

	mov.u64 	%SPL, __local_depot0;
	cvta.local.u64 	%SP, %SPL;
	ld.param.u32 	%r4, [_Z19checkMemoryAllocateimPd_param_0];
	ld.param.u64 	%rd1, [_Z19checkMemoryAllocateimPd_param_2];
	mov.u32 	%r1, %ctaid.x;
	mov.u32 	%r5, %ntid.x;
	mov.u32 	%r2, %tid.x;
	mad.lo.s32 	%r3, %r1, %r5, %r2;
	setp.ge.s32 	%p1, %r3, %r4;
	@%p1 bra 	$L__BB0_2;
	add.u64 	%rd2, %SP, 0;
	add.u64 	%rd3, %SPL, 0;
	cvta.to.global.u64 	%rd4, %rd1;
	mul.wide.s32 	%rd5, %r3, 8;
	add.s64 	%rd6, %rd4, %rd5;
	ld.global.f64 	%fd1, [%rd6];
	st.local.v2.u32 	[%rd3], {%r2, %r1};
	st.local.u32 	[%rd3+8], %r3;
	st.local.f64 	[%rd3+16], %fd1;
	mov.u64 	%rd7, $str;
	cvta.global.u64 	%rd8, %rd7;
	{ // callseq 0, 0
	.param .b64 param0;
	st.param.b64 	[param0], %rd8;
	.param .b64 param1;
	st.param.b64 	[param1], %rd2;
	.param .b32 retval0;
	call.uni (retval0), 
	vprintf, 
	(
	param0, 
	param1
	);
	ld.param.b32 	%r6, [retval0];
	} // callseq 0
$L__BB0_2:
	ret;

}
	// .globl	_Z22registerMemoryAllocateimPd
.visible .entry _Z22registerMemoryAllocateimPd(
	.param .u32 _Z22registerMemoryAllocateimPd_param_0,
	.param .u64 _Z22registerMemoryAllocateimPd_param_1,
	.param .u64 .ptr .align 1 _Z22registerMemoryAllocateimPd_param_2
)
{
	.local .align 8 .b8 	__local_depot1[24];
	.reg .b64 	%SP;
	.reg .b64 	%SPL;
	.reg .pred 	%p<2>;
	.reg .b32 	%r<8>;
	.reg .b64 	%rd<9>;
	.reg .b64 	%fd<2>;

	mov.u64 	%SPL, __local_depot1;
	cvta.local.u64 	%SP, %SPL;
	ld.param.u32 	%r4, [_Z22registerMemoryAllocateimPd_param_0];
	ld.param.u64 	%rd1, [_Z22registerMemoryAllocateimPd_param_2];
	mov.u32 	%r1, %ctaid.x;
	mov.u32 	%r5, %ntid.x;
	mov.u32 	%r2, %tid.x;
	mad.lo.s32 	%r3, %r1, %r5, %r2;
	setp.ge.s32 	%p1, %r3, %r4;
	@%p1 bra 	$L__BB1_2;
	add.u64 	%rd2, %SP, 0;
	add.u64 	%rd3, %SPL, 0;
	cvta.to.global.u64 	%rd4, %rd1;
	cvt.rn.f64.s32 	%fd1, %r3;
	mul.wide.s32 	%rd5, %r3, 8;
	add.s64 	%rd6, %rd4, %rd5;
	st.global.f64 	[%rd6], %fd1;
	st.local.v2.u32 	[%rd3], {%r2, %r1};
	st.local.u32 	[%rd3+8], %r3;
	st.local.f64 	[%rd3+16], %fd1;
	mov.u64 	%rd7, $str;
	cvta.global.u64 	%rd8, %rd7;
	{ // callseq 1, 0
	.param .b64 param0;
	st.param.b64 	[param0], %rd8;
	.param .b64 param1;
	st.param.b64 	[param1], %rd2;
	.param .b32 retval0;
	call.uni (retval0), 
	vprintf, 
	(
	param0, 
	param1
	);
	ld.param.b32 	%r6, [retval0];
	} // callseq 1
$L__BB1_2:
	ret;

}
	// .globl	_Z20sharedMemoryAllocateimPd
.visible .entry _Z20sharedMemoryAllocateimPd(
	.param .u32 _Z20sharedMemoryAllocateimPd_param_0,
	.param .u64 _Z20sharedMemoryAllocateimPd_param_1,
	.param .u64 .ptr .align 1 _Z20sharedMemoryAllocateimPd_param_2
)
{
	.local .align 8 .b8 	__local_depot2[24];
	.reg .b64 	%SP;
	.reg .b64 	%SPL;
	.reg .pred 	%p<3>;
	.reg .b32 	%r<11>;
	.reg .b64 	%rd<9>;
	.reg .b64 	%fd<3>;

	mov.u64 	%SPL, __local_depot2;
	cvta.local.u64 	%SP, %SPL;
	ld.param.u32 	%r5, [_Z20sharedMemoryAllocateimPd_param_0];
	ld.param.u64 	%rd1, [_Z20sharedMemoryAllocateimPd_param_2];
	mov.u32 	%r1, %tid.x;
	mov.u32 	%r2, %ctaid.x;
	mov.u32 	%r6, %ntid.x;
	mad.lo.s32 	%r3, %r2, %r6, %r1;
	setp.ge.s32 	%p1, %r3, %r5;
	shl.b32 	%r7, %r1, 3;
	mov.u32 	%r8, shared_A;
	add.s32 	%r4, %r8, %r7;
	@%p1 bra 	$L__BB2_2;
	cvt.rn.f64.s32 	%fd1, %r3;
	st.shared.f64 	[%r4], %fd1;
$L__BB2_2:
	setp.ge.s32 	%p2, %r3, %r5;
	bar.sync 	0;
	@%p2 bra 	$L__BB2_4;
	add.u64 	%rd2, %SP, 0;
	add.u64 	%rd3, %SPL, 0;
	ld.shared.f64 	%fd2, [%r4];
	cvta.to.global.u64 	%rd4, %rd1;
	mul.wide.s32 	%rd5, %r3, 8;
	add.s64 	%rd6, %rd4, %rd5;
	st.global.f64 	[%rd6], %fd2;
	st.local.v2.u32 	[%rd3], {%r1, %r2};
	st.local.u32 	[%rd3+8], %r3;
	st.local.f64 	[%rd3+16], %fd2;
	mov.u64 	%rd7, $str;
	cvta.global.u64 	%rd8, %rd7;
	{ // callseq 2, 0
	.param .b64 param0;
	st.param.b64 	[param0], %rd8;
	.param .b64 param1;
	st.param.b64 	[param1], %rd2;
	.param .b32 retval0;
	call.uni (retval0), 
	vprintf, 
	(
	param0, 
	param1
	);
	ld.param.b32 	%r9, [retval0];
	} // callseq 2
$L__BB2_4:
	ret;

}


// ===== COMPILED SASS (sm_100) =====

	.target	sm_100

	.elftype	@"ET_EXEC"


//--------------------- .note.nv.tkinfo           --------------------------
	.section	.note.nv.tkinfo,"",@"SHT_NOTE"
	.sectionflags	@"SHF_NOTE_NV_TKINFO"
	.tkinfo
        /*0018*/ 	.word	0x00000002
        /*0030*/ 	.string	""
        /*0030*/ 	.string	"ptxas"
        /*0030*/ 	.string	"Cuda compilation tools, release 13.0, V13.0.88"
        /*0030*/ 	.string	"Build cuda_13.0.r13.0/compiler.36424714_0"
        /*0030*/ 	.string	"-arch sm_100 -m 64 "



//--------------------- .note.nv.cuinfo           --------------------------
	.section	.note.nv.cuinfo,"",@"SHT_NOTE"
	.sectionflags	@"SHF_NOTE_NV_CUINFO"
        /*0018*/ 	.short	0x0002
        /*001a*/ 	.short	0x0064
        /*001c*/ 	.short	0x0082
	.zero		2


//--------------------- .nv.info                  --------------------------
	.section	.nv.info,"",@"SHT_CUDA_INFO"
	.align	4


	//----- nvinfo : EIATTR_REGCOUNT
	.align		4
        /*0000*/ 	.byte	0x04, 0x2f
        /*0002*/ 	.short	(.L_2 - .L_1)
	.align		4
.L_1:
        /*0004*/ 	.word	index@(_Z19checkMemoryAllocateimPd)
        /*0008*/ 	.word	0x00000018


	//----- nvinfo : EIATTR_FRAME_SIZE
	.align		4
.L_2:
        /*000c*/ 	.byte	0x04, 0x11
        /*000e*/ 	.short	(.L_4 - .L_3)
	.align		4
.L_3:
        /*0010*/ 	.word	index@(_Z19checkMemoryAllocateimPd)
        /*0014*/ 	.word	0x00000018


	//----- nvinfo : EIATTR_REGCOUNT
	.align		4
.L_4:
        /*0018*/ 	.byte	0x04, 0x2f
        /*001a*/ 	.short	(.L_6 - .L_5)
	.align		4
.L_5:
        /*001c*/ 	.word	index@(_Z22registerMemoryAllocateimPd)
        /*0020*/ 	.word	0x00000018


	//----- nvinfo : EIATTR_FRAME_SIZE
	.align		4
.L_6:
        /*0024*/ 	.byte	0x04, 0x11
        /*0026*/ 	.short	(.L_8 - .L_7)
	.align		4
.L_7:
        /*0028*/ 	.word	index@(_Z22registerMemoryAllocateimPd)
        /*002c*/ 	.word	0x00000018


	//----- nvinfo : EIATTR_REGCOUNT
	.align		4
.L_8:
        /*0030*/ 	.byte	0x04, 0x2f
        /*0032*/ 	.short	(.L_10 - .L_9)
	.align		4
.L_9:
        /*0034*/ 	.word	index@(_Z20sharedMemoryAllocateimPd)
        /*0038*/ 	.word	0x00000018


	//----- nvinfo : EIATTR_FRAME_SIZE
	.align		4
.L_10:
        /*003c*/ 	.byte	0x04, 0x11
        /*003e*/ 	.short	(.L_12 - .L_11)
	.align		4
.L_11:
        /*0040*/ 	.word	index@(_Z20sharedMemoryAllocateimPd)
        /*0044*/ 	.word	0x00000018


	//----- nvinfo : EIATTR_MIN_STACK_SIZE
	.align		4
.L_12:
        /*0048*/ 	.byte	0x04, 0x12
        /*004a*/ 	.short	(.L_14 - .L_13)
	.align		4
.L_13:
        /*004c*/ 	.word	index@(_Z20sharedMemoryAllocateimPd)
        /*0050*/ 	.word	0x00000018


	//----- nvinfo : EIATTR_MIN_STACK_SIZE
	.align		4
.L_14:
        /*0054*/ 	.byte	0x04, 0x12
        /*0056*/ 	.short	(.L_16 - .L_15)
	.align		4
.L_15:
        /*0058*/ 	.word	index@(_Z22registerMemoryAllocateimPd)
        /*005c*/ 	.word	0x00000018


	//----- nvinfo : EIATTR_MIN_STACK_SIZE
	.align		4
.L_16:
        /*0060*/ 	.byte	0x04, 0x12
        /*0062*/ 	.short	(.L_18 - .L_17)
	.align		4
.L_17:
        /*0064*/ 	.word	index@(_Z19checkMemoryAllocateimPd)
        /*0068*/ 	.word	0x00000018
.L_18:


//--------------------- .nv.compat                --------------------------
	.section	.nv.compat,"",@"SHT_CUDA_COMPAT_INFO"
	.align	4
        /*0000*/ 	.byte	0x02, 0x09, 0x00, 0x00, 0x02, 0x02, 0x01, 0x00, 0x02, 0x05, 0x05, 0x00, 0x03, 0x07, 0x01, 0x01
        /*0010*/ 	.byte	0x02, 0x03, 0x00, 0x00, 0x02, 0x06, 0x01, 0x00, 0x04, 0x0b, 0x08, 0x00, 0x09, 0x00, 0x00, 0x00
        /*0020*/ 	.byte	0x00, 0x00, 0x00, 0x00


//--------------------- .nv.info._Z20sharedMemoryAllocateimPd --------------------------
	.section	.nv.info._Z20sharedMemoryAllocateimPd,"",@"SHT_CUDA_INFO"
	.sectionflags	@""
	.align	4


	//----- nvinfo : EIATTR_CUDA_API_VERSION
	.align		4
        /*0000*/ 	.byte	0x04, 0x37
        /*0002*/ 	.short	(.L_20 - .L_19)
.L_19:
        /*0004*/ 	.word	0x00000082


	//----- nvinfo : EIATTR_KPARAM_INFO
	.align		4
.L_20:
        /*0008*/ 	.byte	0x04, 0x17
        /*000a*/ 	.short	(.L_22 - .L_21)
.L_21:
        /*000c*/ 	.word	0x00000000
        /*0010*/ 	.short	0x0002
        /*0012*/ 	.short	0x0010
        /*0014*/ 	.byte	0x00, 0xf5, 0x21, 0x00


	//----- nvinfo : EIATTR_KPARAM_INFO
	.align		4
.L_22:
        /*0018*/ 	.byte	0x04, 0x17
        /*001a*/ 	.short	(.L_24 - .L_23)
.L_23:
        /*001c*/ 	.word	0x00000000
        /*0020*/ 	.short	0x0001
        /*0022*/ 	.short	0x0008
        /*0024*/ 	.byte	0x00, 0xf0, 0x21, 0x00


	//----- nvinfo : EIATTR_KPARAM_INFO
	.align		4
.L_24:
        /*0028*/ 	.byte	0x04, 0x17
        /*002a*/ 	.short	(.L_26 - .L_25)
.L_25:
        /*002c*/ 	.word	0x00000000
        /*0030*/ 	.short	0x0000
        /*0032*/ 	.short	0x0000
        /*0034*/ 	.byte	0x00, 0xf0, 0x11, 0x00


	//----- nvinfo : EIATTR_SPARSE_MMA_MASK
	.align		4
.L_26:
        /*0038*/ 	.byte	0x03, 0x50
        /*003a*/ 	.short	0x0000


	//----- nvinfo : EIATTR_MAXREG_COUNT
	.align		4
        /*003c*/ 	.byte	0x03, 0x1b
        /*003e*/ 	.short	0x00ff


	//----- nvinfo : EIATTR_NUM_BARRIERS
	.align		4
        /*0040*/ 	.byte	0x02, 0x4c
        /*0042*/ 	.byte	0x01
	.zero		1


	//----- nvinfo : EIATTR_EXTERNS
	.align		4
        /*0044*/ 	.byte	0x04, 0x0f
        /*0046*/ 	.short	(.L_28 - .L_27)


	//   ....[0]....
	.align		4
.L_27:
        /*0048*/ 	.word	index@(vprintf)


	//----- nvinfo : EIATTR_MERCURY_ISA_VERSION
	.align		4
.L_28:
        /*004c*/ 	.byte	0x03, 0x5f
        /*004e*/ 	.short	0x0101


	//----- nvinfo : EIATTR_VRC_CTA_INIT_COUNT
	.align		4
        /*0050*/ 	.byte	0x02, 0x4a
	.zero		1
	.zero		1


	//----- nvinfo : EIATTR_SYSCALL_OFFSETS
	.align		4
        /*0054*/ 	.byte	0x04, 0x46
        /*0056*/ 	.short	(.L_30 - .L_29)


	//   ....[0]....
.L_29:
        /*0058*/ 	.word	0x00000220


	//----- nvinfo : EIATTR_EXIT_INSTR_OFFSETS
	.align		4
.L_30:
        /*005c*/ 	.byte	0x04, 0x1c
        /*005e*/ 	.short	(.L_32 - .L_31)


	//   ....[0]....
.L_31:
        /*0060*/ 	.word	0x00000130


	//   ....[1]....
        /*0064*/ 	.word	0x00000230


	//----- nvinfo : EIATTR_CRS_STACK_SIZE
	.align		4
.L_32:
        /*0068*/ 	.byte	0x04, 0x1e
        /*006a*/ 	.short	(.L_34 - .L_33)
.L_33:
        /*006c*/ 	.word	0x00000000


	//----- nvinfo : EIATTR_CBANK_PARAM_SIZE
	.align		4
.L_34:
        /*0070*/ 	.byte	0x03, 0x19
        /*0072*/ 	.short	0x0018


	//----- nvinfo : EIATTR_PARAM_CBANK
	.align		4
        /*0074*/ 	.byte	0x04, 0x0a
        /*0076*/ 	.short	(.L_36 - .L_35)
	.align		4
.L_35:
        /*0078*/ 	.word	index@(.nv.constant0._Z20sharedMemoryAllocateimPd)
        /*007c*/ 	.short	0x0380
        /*007e*/ 	.short	0x0018


	//----- nvinfo : EIATTR_SW_WAR
	.align		4
.L_36:
        /*0080*/ 	.byte	0x04, 0x36
        /*0082*/ 	.short	(.L_38 - .L_37)
.L_37:
        /*0084*/ 	.word	0x00000008
.L_38:


//--------------------- .nv.info._Z22registerMemoryAllocateimPd --------------------------
	.section	.nv.info._Z22registerMemoryAllocateimPd,"",@"SHT_CUDA_INFO"
	.sectionflags	@""
	.align	4


	//----- nvinfo : EIATTR_CUDA_API_VERSION
	.align		4
        /*0000*/ 	.byte	0x04, 0x37
        /*0002*/ 	.short	(.L_40 - .L_39)
.L_39:
        /*0004*/ 	.word	0x00000082


	//----- nvinfo : EIATTR_KPARAM_INFO
	.align		4
.L_40:
        /*0008*/ 	.byte	0x04, 0x17
        /*000a*/ 	.short	(.L_42 - .L_41)
.L_41:
        /*000c*/ 	.word	0x00000000
        /*0010*/ 	.short	0x0002
        /*0012*/ 	.short	0x0010
        /*0014*/ 	.byte	0x00, 0xf5, 0x21, 0x00


	//----- nvinfo : EIATTR_KPARAM_INFO
	.align		4
.L_42:
        /*0018*/ 	.byte	0x04, 0x17
        /*001a*/ 	.short	(.L_44 - .L_43)
.L_43:
        /*001c*/ 	.word	0x00000000
        /*0020*/ 	.short	0x0001
        /*0022*/ 	.short	0x0008
        /*0024*/ 	.byte	0x00, 0xf0, 0x21, 0x00


	//----- nvinfo : EIATTR_KPARAM_INFO
	.align		4
.L_44:
        /*0028*/ 	.byte	0x04, 0x17
        /*002a*/ 	.short	(.L_46 - .L_45)
.L_45:
        /*002c*/ 	.word	0x00000000
        /*0030*/ 	.short	0x0000
        /*0032*/ 	.short	0x0000
        /*0034*/ 	.byte	0x00, 0xf0, 0x11, 0x00


	//----- nvinfo : EIATTR_SPARSE_MMA_MASK
	.align		4
.L_46:
        /*0038*/ 	.byte	0x03, 0x50
        /*003a*/ 	.short	0x0000


	//----- nvinfo : EIATTR_MAXREG_COUNT
	.align		4
        /*003c*/ 	.byte	0x03, 0x1b
        /*003e*/ 	.short	0x00ff


	//----- nvinfo : EIATTR_EXTERNS
	.align		4
        /*0040*/ 	.byte	0x04, 0x0f
        /*0042*/ 	.short	(.L_48 - .L_47)


	//   ....[0]....
	.align		4
.L_47:
        /*0044*/ 	.word	index@(vprintf)


	//----- nvinfo : EIATTR_MERCURY_ISA_VERSION
	.align		4
.L_48:
        /*0048*/ 	.byte	0x03, 0x5f
        /*004a*/ 	.short	0x0101


	//----- nvinfo : EIATTR_VRC_CTA_INIT_COUNT
	.align		4
        /*004c*/ 	.byte	0x02, 0x4a
	.zero		1
	.zero		1


	//----- nvinfo : EIATTR_SYSCALL_OFFSETS
	.align		4
        /*0050*/ 	.byte	0x04, 0x46
        /*0052*/ 	.short	(.L_50 - .L_49)


	//   ....[0]....
.L_49:
        /*0054*/ 	.word	0x000001b0


	//----- nvinfo : EIATTR_EXIT_INSTR_OFFSETS
	.align		4
.L_50:
        /*0058*/ 	.byte	0x04, 0x1c
        /*005a*/ 	.short	(.L_52 - .L_51)


	//   ....[0]....
.L_51:
        /*005c*/ 	.word	0x000000c0


	//   ....[1]....
        /*0060*/ 	.word	0x000001c0


	//----- nvinfo : EIATTR_CRS_STACK_SIZE
	.align		4
.L_52:
        /*0064*/ 	.byte	0x04, 0x1e
        /*0066*/ 	.short	(.L_54 - .L_53)
.L_53:
        /*0068*/ 	.word	0x00000000


	//----- nvinfo : EIATTR_CBANK_PARAM_SIZE
	.align		4
.L_54:
        /*006c*/ 	.byte	0x03, 0x19
        /*006e*/ 	.short	0x0018


	//----- nvinfo : EIATTR_PARAM_CBANK
	.align		4
        /*0070*/ 	.byte	0x04, 0x0a
        /*0072*/ 	.short	(.L_56 - .L_55)
	.align		4
.L_55:
        /*0074*/ 	.word	index@(.nv.constant0._Z22registerMemoryAllocateimPd)
        /*0078*/ 	.short	0x0380
        /*007a*/ 	.short	0x0018


	//----- nvinfo : EIATTR_SW_WAR
	.align		4
.L_56:
        /*007c*/ 	.byte	0x04, 0x36
        /*007e*/ 	.short	(.L_58 - .L_57)
.L_57:
        /*0080*/ 	.word	0x00000008
.L_58:


//--------------------- .nv.info._Z19checkMemoryAllocateimPd --------------------------
	.section	.nv.info._Z19checkMemoryAllocateimPd,"",@"SHT_CUDA_INFO"
	.sectionflags	@""
	.align	4


	//----- nvinfo : EIATTR_CUDA_API_VERSION
	.align		4
        /*0000*/ 	.byte	0x04, 0x37
        /*0002*/ 	.short	(.L_60 - .L_59)
.L_59:
        /*0004*/ 	.word	0x00000082


	//----- nvinfo : EIATTR_KPARAM_INFO
	.align		4
.L_60:
        /*0008*/ 	.byte	0x04, 0x17
        /*000a*/ 	.short	(.L_62 - .L_61)
.L_61:
        /*000c*/ 	.word	0x00000000
        /*0010*/ 	.short	0x0002
        /*0012*/ 	.short	0x0010
        /*0014*/ 	.byte	0x00, 0xf5, 0x21, 0x00


	//----- nvinfo : EIATTR_KPARAM_INFO
	.align		4
.L_62:
        /*0018*/ 	.byte	0x04, 0x17
        /*001a*/ 	.short	(.L_64 - .L_63)
.L_63:
        /*001c*/ 	.word	0x00000000
        /*0020*/ 	.short	0x0001
        /*0022*/ 	.short	0x0008
        /*0024*/ 	.byte	0x00, 0xf0, 0x21, 0x00


	//----- nvinfo : EIATTR_KPARAM_INFO
	.align		4
.L_64:
        /*0028*/ 	.byte	0x04, 0x17
        /*002a*/ 	.short	(.L_66 - .L_65)
.L_65:
        /*002c*/ 	.word	0x00000000
        /*0030*/ 	.short	0x0000
        /*0032*/ 	.short	0x0000
        /*0034*/ 	.byte	0x00, 0xf0, 0x11, 0x00


	//----- nvinfo : EIATTR_SPARSE_MMA_MASK
	.align		4
.L_66:
        /*0038*/ 	.byte	0x03, 0x50
        /*003a*/ 	.short	0x0000


	//----- nvinfo : EIATTR_MAXREG_COUNT
	.align		4
        /*003c*/ 	.byte	0x03, 0x1b
        /*003e*/ 	.short	0x00ff


	//----- nvinfo : EIATTR_EXTERNS
	.align		4
        /*0040*/ 	.byte	0x04, 0x0f
        /*0042*/ 	.short	(.L_68 - .L_67)


	//   ....[0]....
	.align		4
.L_67:
        /*0044*/ 	.word	index@(vprintf)


	//----- nvinfo : EIATTR_MERCURY_ISA_VERSION
	.align		4
.L_68:
        /*0048*/ 	.byte	0x03, 0x5f
        /*004a*/ 	.short	0x0101


	//----- nvinfo : EIATTR_VRC_CTA_INIT_COUNT
	.align		4
        /*004c*/ 	.byte	0x02, 0x4a
	.zero		1
	.zero		1


	//----- nvinfo : EIATTR_SYSCALL_OFFSETS
	.align		4
        /*0050*/ 	.byte	0x04, 0x46
        /*0052*/ 	.short	(.L_70 - .L_69)


	//   ....[0]....
.L_69:
        /*0054*/ 	.word	0x000001a0


	//----- nvinfo : EIATTR_EXIT_INSTR_OFFSETS
	.align		4
.L_70:
        /*0058*/ 	.byte	0x04, 0x1c
        /*005a*/ 	.short	(.L_72 - .L_71)


	//   ....[0]....
.L_71:
        /*005c*/ 	.word	0x000000c0


	//   ....[1]....
        /*0060*/ 	.word	0x000001b0


	//----- nvinfo : EIATTR_CRS_STACK_SIZE
	.align		4
.L_72:
        /*0064*/ 	.byte	0x04, 0x1e
        /*0066*/ 	.short	(.L_74 - .L_73)
.L_73:
        /*0068*/ 	.word	0x00000000


	//----- nvinfo : EIATTR_CBANK_PARAM_SIZE
	.align		4
.L_74:
        /*006c*/ 	.byte	0x03, 0x19
        /*006e*/ 	.short	0x0018


	//----- nvinfo : EIATTR_PARAM_CBANK
	.align		4
        /*0070*/ 	.byte	0x04, 0x0a
        /*0072*/ 	.short	(.L_76 - .L_75)
	.align		4
.L_75:
        /*0074*/ 	.word	index@(.nv.constant0._Z19checkMemoryAllocateimPd)
        /*0078*/ 	.short	0x0380
        /*007a*/ 	.short	0x0018


	//----- nvinfo : EIATTR_SW_WAR
	.align		4
.L_76:
        /*007c*/ 	.byte	0x04, 0x36
        /*007e*/ 	.short	(.L_78 - .L_77)
.L_77:
        /*0080*/ 	.word	0x00000008
.L_78:


//--------------------- .nv.callgraph             --------------------------
	.section	.nv.callgraph,"",@"SHT_CUDA_CALLGRAPH"
	.align	4
	.sectionentsize	8
	.align		4
        /*0000*/ 	.word	0x00000000
	.align		4
        /*0004*/ 	.word	0xffffffff
	.align		4
        /*0008*/ 	.word	index@(_Z20sharedMemoryAllocateimPd)
	.align		4
        /*000c*/ 	.word	index@(vprintf)
	.align		4
        /*0010*/ 	.word	index@(_Z22registerMemoryAllocateimPd)
	.align		4
        /*0014*/ 	.word	index@(vprintf)
	.align		4
        /*0018*/ 	.word	index@(_Z19checkMemoryAllocateimPd)
	.align		4
        /*001c*/ 	.word	index@(vprintf)
	.align		4
        /*0020*/ 	.word	0x00000000
	.align		4
        /*0024*/ 	.word	0xfffffffe
	.align		4
        /*0028*/ 	.word	0x00000000
	.align		4
        /*002c*/ 	.word	0xfffffffd
	.align		4
        /*0030*/ 	.word	0x00000000
	.align		4
        /*0034*/ 	.word	0xfffffffc


//--------------------- .nv.constant4             --------------------------
	.section	.nv.constant4,"a",@progbits
	.align	8
	.align		8
.nv.constant4:
        /*0000*/ 	.dword	vprintf
	.align		8
        /*0008*/ 	.dword	$str


//--------------------- .text._Z20sharedMemoryAllocateimPd --------------------------
	.section	.text._Z20sharedMemoryAllocateimPd,"ax",@progbits
	.align	128
        .global         _Z20sharedMemoryAllocateimPd
        .type           _Z20sharedMemoryAllocateimPd,@function
        .size           _Z20sharedMemoryAllocateimPd,(.L_x_6 - _Z20sharedMemoryAllocateimPd)
        .other          _Z20sharedMemoryAllocateimPd,@"STO_CUDA_ENTRY STV_DEFAULT"
_Z20sharedMemoryAllocateimPd:
.text._Z20sharedMemoryAllocateimPd:
[----:B------:R-:W0:Y:S01]  /*0000*/  LDC R1, c[0x0][0x37c] ;  /* 0x0000df00ff017b82 */ /* 0x000e220000000800 */
[----:B------:R-:W1:Y:S01]  /*0010*/  S2R R12, SR_TID.X ;  /* 0x00000000000c7919 */ /* 0x000e620000002100 */
[----:B------:R-:W2:Y:S06]  /*0020*/  LDCU UR7, c[0x0][0x2fc] ;  /* 0x00005f80ff0777ac */ /* 0x000eac0008000800 */
[----:B------:R-:W3:Y:S01]  /*0030*/  S2UR UR5, SR_CgaCtaId ;  /* 0x00000000000579c3 */ /* 0x000ee20000008800 */
[----:B0-----:R-:W-:Y:S01]  /*0040*/  VIADD R1, R1, 0xffffffe8 ;  /* 0xffffffe801017836 */ /* 0x001fe20000000000 */
[----:B------:R-:W1:Y:S01]  /*0050*/  S2R R13, SR_CTAID.X ;  /* 0x00000000000d7919 */ /* 0x000e620000002500 */
[----:B------:R-:W1:Y:S01]  /*0060*/  LDCU UR4, c[0x0][0x360] ;  /* 0x00006c00ff0477ac */ /* 0x000e620008000800 */
[----:B------:R-:W0:Y:S01]  /*0070*/  LDCU UR6, c[0x0][0x380] ;  /* 0x00007000ff0677ac */ /* 0x000e220008000800 */
[----:B-1----:R-:W-:Y:S01]  /*0080*/  IMAD R0, R13, UR4, R12 ;  /* 0x000000040d007c24 */ /* 0x002fe2000f8e020c */
[----:B------:R-:W-:-:S02]  /*0090*/  UMOV UR4, 0x400 ;  /* 0x0000040000047882 */ /* 0x000fc40000000000 */
[----:B---3--:R-:W-:Y:S02]  /*00a0*/  ULEA UR4, UR5, UR4, 0x18 ;  /* 0x0000000405047291 */ /* 0x008fe4000f8ec0ff */
[----:B0-----:R-:W-:Y:S01]  /*00b0*/  ISETP.GE.AND P0, PT, R0, UR6, PT ;  /* 0x0000000600007c0c */ /* 0x001fe2000bf06270 */
[----:B------:R-:W0:Y:S03]  /*00c0*/  LDCU UR6, c[0x0][0x2f8] ;  /* 0x00005f00ff0677ac */ /* 0x000e260008000800 */
[----:B------:R-:W-:-:S09]  /*00d0*/  LEA R5, R12, UR4, 0x3 ;  /* 0x000000040c057c11 */ /* 0x000fd2000f8e18ff */
[----:B------:R-:W1:Y:S01]  /*00e0*/  @!P0 I2F.F64 R2, R0 ;  /* 0x0000000000028312 */ /* 0x000e620000201c00 */
[----:B0-----:R-:W-:-:S05]  /*00f0*/  IADD3 R6, P1, PT, R1, UR6, RZ ;  /* 0x0000000601067c10 */ /* 0x001fca000ff3e0ff */
[----:B--2---:R-:W-:Y:S01]  /*0100*/  IMAD.X R7, RZ, RZ, UR7, P1 ;  /* 0x00000007ff077e24 */ /* 0x004fe200088e06ff */
[----:B-1----:R0:W-:Y:S01]  /*0110*/  @!P0 STS.64 [R5], R2 ;  /* 0x0000000205008388 */ /* 0x0021e20000000a00 */
[----:B------:R-:W-:Y:S06]  /*0120*/  BAR.SYNC.DEFER_BLOCKING 0x0 ;  /* 0x0000000000007b1d */ /* 0x000fec0000010000 */
[----:B------:R-:W-:Y:S05]  /*0130*/  @P0 EXIT ;  /* 0x000000000000094d */ /* 0x000fea0003800000 */
[----:B0-----:R0:W1:Y:S01]  /*0140*/  LDS.64 R2, [R5] ;  /* 0x0000000005027984 */ /* 0x0010620000000a00 */
[----:B------:R-:W2:Y:S01]  /*0150*/  LDC.64 R8, c[0x0][0x390] ;  /* 0x0000e400ff087b82 */ /* 0x000ea20000000a00 */
[----:B------:R-:W3:Y:S01]  /*0160*/  LDCU.64 UR4, c[0x0][0x358] ;  /* 0x00006b00ff0477ac */ /* 0x000ee20008000a00 */
[----:B------:R-:W-:Y:S01]  /*0170*/  MOV R10, 0x0 ;  /* 0x00000000000a7802 */ /* 0x000fe20000000f00 */
[----:B------:R4:W-:Y:S01]  /*0180*/  STL.64 [R1], R12 ;  /* 0x0000000c01007387 */ /* 0x0009e20000100a00 */
[----:B------:R-:W5:Y:S03]  /*0190*/  LDCU.64 UR6, c[0x4][0x8] ;  /* 0x01000100ff0677ac */ /* 0x000f660008000a00 */
[----:B------:R4:W-:Y:S01]  /*01a0*/  STL [R1+0x8], R0 ;  /* 0x0000080001007387 */ /* 0x0009e20000100800 */
[----:B------:R-:W3:Y:S01]  /*01b0*/  LDC.64 R10, c[0x4][R10] ;  /* 0x010000000a0a7b82 */ /* 0x000ee20000000a00 */
[----:B-----5:R-:W-:Y:S01]  /*01c0*/  MOV R4, UR6 ;  /* 0x0000000600047c02 */ /* 0x020fe20008000f00 */
[----:B--2---:R-:W-:-:S04]  /*01d0*/  IMAD.WIDE R8, R0, 0x8, R8 ;  /* 0x0000000800087825 */ /* 0x004fc800078e0208 */
[----:B0-----:R-:W-:Y:S01]  /*01e0*/  IMAD.U32 R5, RZ, RZ, UR7 ;  /* 0x00000007ff057e24 */ /* 0x001fe2000f8e00ff */
[----:B-1----:R4:W-:Y:S04]  /*01f0*/  STL.64 [R1+0x10], R2 ;  /* 0x0000100201007387 */ /* 0x0029e80000100a00 */
[----:B---3--:R4:W-:Y:S02]  /*0200*/  STG.E.64 desc[UR4][R8.64], R2 ;  /* 0x0000000208007986 */ /* 0x0089e4000c101b04 */
[----:B------:R-:W-:-:S07]  /*0210*/  LEPC R20, `(.L_x_0) ;  /* 0x000000001014794e */ /* 0x000fce0000000000 */
[----:B----4-:R-:W-:Y:S05]  /*0220*/  CALL.ABS.NOINC R10 ;  /* 0x000000000a007343 */ /* 0x010fea0003c00000 */
.L_x_0:
[----:B------:R-:W-:Y:S05]  /*0230*/  EXIT ;  /* 0x000000000000794d */ /* 0x000fea0003800000 */
.L_x_1:
[----:B------:R-:W-:-:S00]  /*0240*/  BRA `(.L_x_1) ;  /* 0xfffffffc00fc7947 */ /* 0x000fc0000383ffff */
[----:B------:R-:W-:-:S00]  /*0250*/  NOP ;  /* 0x0000000000007918 */ /* 0x000fc00000000000 */
        /* <DEDUP_REMOVED lines=10> */
.L_x_6:


//--------------------- .text._Z22registerMemoryAllocateimPd --------------------------
	.section	.text._Z22registerMemoryAllocateimPd,"ax",@progbits
	.align	128
        .global         _Z22registerMemoryAllocateimPd
        .type           _Z22registerMemoryAllocateimPd,@function
        .size           _Z22registerMemoryAllocateimPd,(.L_x_7 - _Z22registerMemoryAllocateimPd)
        .other          _Z22registerMemoryAllocateimPd,@"STO_CUDA_ENTRY STV_DEFAULT"
_Z22registerMemoryAllocateimPd:
.text._Z22registerMemoryAllocateimPd:
[----:B------:R-:W0:Y:S01]  /*0000*/  LDC R1, c[0x0][0x37c] ;  /* 0x0000df00ff017b82 */ /* 0x000e220000000800 */
[----:B------:R-:W1:Y:S01]  /*0010*/  S2R R13, SR_CTAID.X ;  /* 0x00000000000d7919 */ /* 0x000e620000002500 */
[----:B------:R-:W2:Y:S01]  /*0020*/  LDCU UR5, c[0x0][0x2fc] ;  /* 0x00005f80ff0577ac */ /* 0x000ea20008000800 */
[----:B0-----:R-:W-:Y:S01]  /*0030*/  VIADD R1, R1, 0xffffffe8 ;  /* 0xffffffe801017836 */ /* 0x001fe20000000000 */
[----:B------:R-:W1:Y:S01]  /*0040*/  S2R R12, SR_TID.X ;  /* 0x00000000000c7919 */ /* 0x000e620000002100 */
[----:B------:R-:W1:Y:S01]  /*0050*/  LDCU UR6, c[0x0][0x360] ;  /* 0x00006c00ff0677ac */ /* 0x000e620008000800 */
[----:B------:R-:W0:Y:S01]  /*0060*/  LDCU UR7, c[0x0][0x380] ;  /* 0x00007000ff0777ac */ /* 0x000e220008000800 */
[----:B------:R-:W3:Y:S02]  /*0070*/  LDCU UR4, c[0x0][0x2f8] ;  /* 0x00005f00ff0477ac */ /* 0x000ee40008000800 */
[----:B---3--:R-:W-:Y:S01]  /*0080*/  IADD3 R6, P1, PT, R1, UR4, RZ ;  /* 0x0000000401067c10 */ /* 0x008fe2000ff3e0ff */
[----:B-1----:R-:W-:-:S04]  /*0090*/  IMAD R0, R13, UR6, R12 ;  /* 0x000000060d007c24 */ /* 0x002fc8000f8e020c */
[----:B--2---:R-:W-:Y:S01]  /*00a0*/  IMAD.X R7, RZ, RZ, UR5, P1 ;  /* 0x00000005ff077e24 */ /* 0x004fe200088e06ff */
[----:B0-----:R-:W-:-:S13]  /*00b0*/  ISETP.GE.AND P0, PT, R0, UR7, PT ;  /* 0x0000000700007c0c */ /* 0x001fda000bf06270 */
[----:B------:R-:W-:Y:S05]  /*00c0*/  @P0 EXIT ;  /* 0x000000000000094d */ /* 0x000fea0003800000 */
[----:B------:R-:W0:Y:S01]  /*00d0*/  LDC.64 R8, c[0x0][0x390] ;  /* 0x0000e400ff087b82 */ /* 0x000e220000000a00 */
[----:B------:R-:W1:Y:S01]  /*00e0*/  LDCU.64 UR4, c[0x0][0x358] ;  /* 0x00006b00ff0477ac */ /* 0x000e620008000a00 */
[----:B------:R-:W2:Y:S01]  /*00f0*/  I2F.F64 R2, R0 ;  /* 0x0000000000027312 */ /* 0x000ea20000201c00 */
[----:B------:R-:W-:Y:S01]  /*0100*/  MOV R10, 0x0 ;  /* 0x00000000000a7802 */ /* 0x000fe20000000f00 */
[----:B------:R3:W-:Y:S01]  /*0110*/  STL.64 [R1], R12 ;  /* 0x0000000c01007387 */ /* 0x0007e20000100a00 */
[----:B------:R-:W4:Y:S03]  /*0120*/  LDCU.64 UR6, c[0x4][0x8] ;  /* 0x01000100ff0677ac */ /* 0x000f260008000a00 */
[----:B------:R3:W-:Y:S01]  /*0130*/  STL [R1+0x8], R0 ;  /* 0x0000080001007387 */ /* 0x0007e20000100800 */
[----:B------:R-:W5:Y:S03]  /*0140*/  LDC.64 R10, c[0x4][R10] ;  /* 0x010000000a0a7b82 */ /* 0x000f660000000a00 */
[----:B--2---:R3:W-:Y:S01]  /*0150*/  STL.64 [R1+0x10], R2 ;  /* 0x0000100201007387 */ /* 0x0047e20000100a00 */
[----:B----4-:R-:W-:Y:S01]  /*0160*/  MOV R4, UR6 ;  /* 0x0000000600047c02 */ /* 0x010fe20008000f00 */
[----:B0-----:R-:W-:-:S04]  /*0170*/  IMAD.WIDE R8, R0, 0x8, R8 ;  /* 0x0000000800087825 */ /* 0x001fc800078e0208 */
[----:B------:R-:W-:Y:S01]  /*0180*/  IMAD.U32 R5, RZ, RZ, UR7 ;  /* 0x00000007ff057e24 */ /* 0x000fe2000f8e00ff */
[----:B-1----:R3:W-:Y:S06]  /*0190*/  STG.E.64 desc[UR4][R8.64], R2 ;  /* 0x0000000208007986 */ /* 0x0027ec000c101b04 */
[----:B------:R-:W-:-:S07]  /*01a0*/  LEPC R20, `(.L_x_2) ;  /* 0x000000001014794e */ /* 0x000fce0000000000 */
[----:B---3-5:R-:W-:Y:S05]  /*01b0*/  CALL.ABS.NOINC R10 ;  /* 0x000000000a007343 */ /* 0x028fea0003c00000 */
.L_x_2:
[----:B------:R-:W-:Y:S05]  /*01c0*/  EXIT ;  /* 0x000000000000794d */ /* 0x000fea0003800000 */
.L_x_3:
        /* <DEDUP_REMOVED lines=11> */
.L_x_7:


//--------------------- .text._Z19checkMemoryAllocateimPd --------------------------
	.section	.text._Z19checkMemoryAllocateimPd,"ax",@progbits
	.align	128
        .global         _Z19checkMemoryAllocateimPd
        .type           _Z19checkMemoryAllocateimPd,@function
        .size           _Z19checkMemoryAllocateimPd,(.L_x_8 - _Z19checkMemoryAllocateimPd)
        .other          _Z19checkMemoryAllocateimPd,@"STO_CUDA_ENTRY STV_DEFAULT"
_Z19checkMemoryAllocateimPd:
.text._Z19checkMemoryAllocateimPd:
        /* <DEDUP_REMOVED lines=15> */
[----:B0-----:R-:W-:-:S06]  /*00f0*/  IMAD.WIDE R2, R0, 0x8, R2 ;  /* 0x0000000800027825 */ /* 0x001fcc00078e0202 */
[----:B-1----:R-:W2:Y:S01]  /*0100*/  LDG.E.64 R2, desc[UR4][R2.64] ;  /* 0x0000000402027981 */ /* 0x002ea2000c1e1b00 */
[----:B------:R-:W-:Y:S01]  /*0110*/  MOV R8, 0x0 ;  /* 0x0000000000087802 */ /* 0x000fe20000000f00 */
[----:B------:R-:W0:Y:S02]  /*0120*/  LDCU.64 UR4, c[0x4][0x8] ;  /* 0x01000100ff0477ac */ /* 0x000e240008000a00 */
[----:B------:R1:W-:Y:S03]  /*0130*/  STL.64 [R1], R10 ;  /* 0x0000000a01007387 */ /* 0x0003e60000100a00 */
[----:B------:R-:W3:Y:S01]  /*0140*/  LDC.64 R8, c[0x4][R8] ;  /* 0x0100000008087b82 */ /* 0x000ee20000000a00 */
[----:B------:R1:W-:Y:S01]  /*0150*/  STL [R1+0x8], R0 ;  /* 0x0000080001007387 */ /* 0x0003e20000100800 */
[----:B0-----:R-:W-:Y:S01]  /*0160*/  MOV R4, UR4 ;  /* 0x0000000400047c02 */ /* 0x001fe20008000f00 */
[----:B------:R-:W-:-:S02]  /*0170*/  IMAD.U32 R5, RZ, RZ, UR5 ;  /* 0x00000005ff057e24 */ /* 0x000fc4000f8e00ff */
[----:B--23--:R1:W-:Y:S05]  /*0180*/  STL.64 [R1+0x10], R2 ;  /* 0x0000100201007387 */ /* 0x00c3ea0000100a00 */
[----:B------:R-:W-:-:S07]  /*0190*/  LEPC R20, `(.L_x_4) ;  /* 0x000000001014794e */ /* 0x000fce0000000000 */
[----:B-1----:R-:W-:Y:S05]  /*01a0*/  CALL.ABS.NOINC R8 ;  /* 0x0000000008007343 */ /* 0x002fea0003c00000 */
.L_x_4:
[----:B------:R-:W-:Y:S05]  /*01b0*/  EXIT ;  /* 0x000000000000794d */ /* 0x000fea0003800000 */
.L_x_5:
        /* <DEDUP_REMOVED lines=12> */
.L_x_8:


//--------------------- .nv.global.init           --------------------------
	.section	.nv.global.init,"aw",@progbits
.nv.global.init:
	.type		$str,@object
	.size		$str,(.L_0 - $str)
$str:
        /*0000*/ 	.byte	0x3c, 0x3c, 0x67, 0x70, 0x75, 0x3e, 0x3e, 0x20, 0x54, 0x68, 0x72, 0x65, 0x61, 0x64, 0x20, 0x25
        /*0010*/ 	.byte	0x64, 0x20, 0x69, 0x6e, 0x20, 0x62, 0x6c, 0x6f, 0x63, 0x6b, 0x20, 0x25, 0x64, 0x20, 0x2d, 0x20
        /*0020*/ 	.byte	0x64, 0x5f, 0x41, 0x5b, 0x25, 0x64, 0x5d, 0x20, 0x3d, 0x20, 0x25, 0x2e, 0x30, 0x6c, 0x66, 0x20
        /*0030*/ 	.byte	0x0a, 0x00
.L_0:


//--------------------- .nv.shared._Z20sharedMemoryAllocateimPd --------------------------
	.section	.nv.shared._Z20sharedMemoryAllocateimPd,"aw",@nobits
	.sectionflags	@""
	.align	16
	.zero		1024


//--------------------- .nv.shared.reserved.0     --------------------------
	.section	.nv.shared.reserved.0,"aw",@nobits
	.weak		__nv_reservedSMEM_offset_0_alias
	.size		__nv_reservedSMEM_offset_0_alias, 0, 64
	.other		__nv_reservedSMEM_offset_0_alias,@"STO_CUDA_RESERVED_SHARED STV_DEFAULT"
__nv_reservedSMEM_offset_0_alias:
	.zero		0
	.zero		64


//--------------------- .nv.shared._Z22registerMemoryAllocateimPd --------------------------
	.section	.nv.shared._Z22registerMemoryAllocateimPd,"aw",@nobits
	.sectionflags	@""
	.align	16
	.zero		1024


//--------------------- .nv.shared._Z19checkMemoryAllocateimPd --------------------------
	.section	.nv.shared._Z19checkMemoryAllocateimPd,"aw",@nobits
	.sectionflags	@""
	.align	16
	.zero		1024


//--------------------- .nv.constant0._Z20sharedMemoryAllocateimPd --------------------------
	.section	.nv.constant0._Z20sharedMemoryAllocateimPd,"a",@progbits
	.sectionflags	@""
	.align	4
.nv.constant0._Z20sharedMemoryAllocateimPd:
	.zero		920


//--------------------- .nv.constant0._Z22registerMemoryAllocateimPd --------------------------
	.section	.nv.constant0._Z22registerMemoryAllocateimPd,"a",@progbits
	.sectionflags	@""
	.align	4
.nv.constant0._Z22registerMemoryAllocateimPd:
	.zero		920


//--------------------- .nv.constant0._Z19checkMemoryAllocateimPd --------------------------
	.section	.nv.constant0._Z19checkMemoryAllocateimPd,"a",@progbits
	.sectionflags	@""
	.align	4
.nv.constant0._Z19checkMemoryAllocateimPd:
	.zero		920


//--------------------- SYMBOLS --------------------------

	.type		.nv.reservedSmem.offset0,@object
	.size		.nv.reservedSmem.offset0,0x4
	.type		.nv.reservedSmem.cap,@object
	.size		.nv.reservedSmem.cap,0x4
	.type		vprintf,@function
